//
// Generated by NVIDIA NVVM Compiler
//
// Compiler Build ID: CL-36424714
// Cuda compilation tools, release 13.0, V13.0.88
// Based on NVVM 20.0.0
//

.version 9.0
.target sm_100
.address_size 64

	// .globl	_Z4miniPiS_i

.visible .entry _Z4miniPiS_i(
	.param .u64 .ptr .align 1 _Z4miniPiS_i_param_0,
	.param .u64 .ptr .align 1 _Z4miniPiS_i_param_1,
	.param .u32 _Z4miniPiS_i_param_2
)
{
	.reg .pred 	%p<10>;
	.reg .b16 	%rs<4>;
	.reg .b32 	%r<109>;
	.reg .b64 	%rd<20>;

	ld.param.u64 	%rd9, [_Z4miniPiS_i_param_0];
	ld.param.u64 	%rd8, [_Z4miniPiS_i_param_1];
	ld.param.u32 	%r32, [_Z4miniPiS_i_param_2];
	cvta.to.global.u64 	%rd1, %rd9;
	mov.u32 	%r1, %tid.x;
	add.s32 	%r33, %r1, 256;
	min.s32 	%r2, %r33, %r32;
	setp.lt.s32 	%p1, %r32, 1;
	mov.b32 	%r108, 2147483647;
	@%p1 bra 	$L__BB0_13;
	and.b32  	%r3, %r2, 15;
	setp.lt.u32 	%p2, %r2, 16;
	mov.b32 	%r108, 2147483647;
	mov.b32 	%r101, 0;
	@%p2 bra 	$L__BB0_4;
	and.b32  	%r101, %r2, 2032;
	cvt.u16.u32 	%rs1, %r2;
	shr.u16 	%rs2, %rs1, 4;
	and.b16  	%rs3, %rs2, 127;
	mul.wide.u16 	%r38, %rs3, 16;
	neg.s32 	%r95, %r38;
	add.s64 	%rd18, %rd1, 32;
	mov.b32 	%r108, 2147483647;
$L__BB0_3:
	.pragma "nounroll";
	ld.global.u32 	%r39, [%rd18+-32];
	min.s32 	%r40, %r108, %r39;
	ld.global.u32 	%r41, [%rd18+-28];
	min.s32 	%r42, %r40, %r41;
	ld.global.u32 	%r43, [%rd18+-24];
	min.s32 	%r44, %r42, %r43;
	ld.global.u32 	%r45, [%rd18+-20];
	min.s32 	%r46, %r44, %r45;
	ld.global.u32 	%r47, [%rd18+-16];
	min.s32 	%r48, %r46, %r47;
	ld.global.u32 	%r49, [%rd18+-12];
	min.s32 	%r50, %r48, %r49;
	ld.global.u32 	%r51, [%rd18+-8];
	min.s32 	%r52, %r50, %r51;
	ld.global.u32 	%r53, [%rd18+-4];
	min.s32 	%r54, %r52, %r53;
	ld.global.u32 	%r55, [%rd18];
	min.s32 	%r56, %r54, %r55;
	ld.global.u32 	%r57, [%rd18+4];
	min.s32 	%r58, %r56, %r57;
	ld.global.u32 	%r59, [%rd18+8];
	min.s32 	%r60, %r58, %r59;
	ld.global.u32 	%r61, [%rd18+12];
	min.s32 	%r62, %r60, %r61;
	ld.global.u32 	%r63, [%rd18+16];
	min.s32 	%r64, %r62, %r63;
	ld.global.u32 	%r65, [%rd18+20];
	min.s32 	%r66, %r64, %r65;
	ld.global.u32 	%r67, [%rd18+24];
	min.s32 	%r68, %r66, %r67;
	ld.global.u32 	%r69, [%rd18+28];
	min.s32 	%r108, %r68, %r69;
	add.s32 	%r95, %r95, 16;
	add.s64 	%rd18, %rd18, 64;
	setp.ne.s32 	%p3, %r95, 0;
	@%p3 bra 	$L__BB0_3;
$L__BB0_4:
	setp.eq.s32 	%p4, %r3, 0;
	@%p4 bra 	$L__BB0_13;
	and.b32  	%r13, %r2, 7;
	setp.lt.u32 	%p5, %r3, 8;
	@%p5 bra 	$L__BB0_7;
	mul.wide.u32 	%rd10, %r101, 4;
	add.s64 	%rd11, %rd1, %rd10;
	ld.global.u32 	%r71, [%rd11];
	min.s32 	%r72, %r108, %r71;
	ld.global.u32 	%r73, [%rd11+4];
	min.s32 	%r74, %r72, %r73;
	ld.global.u32 	%r75, [%rd11+8];
	min.s32 	%r76, %r74, %r75;
	ld.global.u32 	%r77, [%rd11+12];
	min.s32 	%r78, %r76, %r77;
	ld.global.u32 	%r79, [%rd11+16];
	min.s32 	%r80, %r78, %r79;
	ld.global.u32 	%r81, [%rd11+20];
	min.s32 	%r82, %r80, %r81;
	ld.global.u32 	%r83, [%rd11+24];
	min.s32 	%r84, %r82, %r83;
	ld.global.u32 	%r85, [%rd11+28];
	min.s32 	%r108, %r84, %r85;
	add.s32 	%r101, %r101, 8;
$L__BB0_7:
	setp.eq.s32 	%p6, %r13, 0;
	@%p6 bra 	$L__BB0_13;
	and.b32  	%r19, %r2, 3;
	setp.lt.u32 	%p7, %r13, 4;
	@%p7 bra 	$L__BB0_10;
	mul.wide.u32 	%rd12, %r101, 4;
	add.s64 	%rd13, %rd1, %rd12;
	ld.global.u32 	%r87, [%rd13];
	min.s32 	%r88, %r108, %r87;
	ld.global.u32 	%r89, [%rd13+4];
	min.s32 	%r90, %r88, %r89;
	ld.global.u32 	%r91, [%rd13+8];
	min.s32 	%r92, %r90, %r91;
	ld.global.u32 	%r93, [%rd13+12];
	min.s32 	%r108, %r92, %r93;
	add.s32 	%r101, %r101, 4;
$L__BB0_10:
	setp.eq.s32 	%p8, %r19, 0;
	@%p8 bra 	$L__BB0_13;
	mul.wide.u32 	%rd14, %r101, 4;
	add.s64 	%rd19, %rd1, %rd14;
	neg.s32 	%r106, %r19;
$L__BB0_12:
	.pragma "nounroll";
	ld.global.u32 	%r94, [%rd19];
	min.s32 	%r108, %r108, %r94;
	add.s64 	%rd19, %rd19, 4;
	add.s32 	%r106, %r106, 1;
	setp.ne.s32 	%p9, %r106, 0;
	@%p9 bra 	$L__BB0_12;
$L__BB0_13:
	cvta.to.global.u64 	%rd15, %rd8;
	mul.wide.u32 	%rd16, %r1, 4;
	add.s64 	%rd17, %rd15, %rd16;
	st.global.u32 	[%rd17], %r108;
	ret;

}


// ===== COMPILED SASS (sm_100) =====

	.target	sm_100

	.elftype	@"ET_EXEC"


//--------------------- .note.nv.tkinfo           --------------------------
	.section	.note.nv.tkinfo,"",@"SHT_NOTE"
	.sectionflags	@"SHF_NOTE_NV_TKINFO"
	.tkinfo
        /*0018*/ 	.word	0x00000002
        /*0030*/ 	.string	""
        /*0030*/ 	.string	"ptxas"
        /*0030*/ 	.string	"Cuda compilation tools, release 13.0, V13.0.88"
        /*0030*/ 	.string	"Build cuda_13.0.r13.0/compiler.36424714_0"
        /*0030*/ 	.string	"-arch sm_100 -m 64 "



//--------------------- .note.nv.cuinfo           --------------------------
	.section	.note.nv.cuinfo,"",@"SHT_NOTE"
	.sectionflags	@"SHF_NOTE_NV_CUINFO"
        /*0018*/ 	.short	0x0002
        /*001a*/ 	.short	0x0064
        /*001c*/ 	.short	0x0082
	.zero		2


//--------------------- .nv.info                  --------------------------
	.section	.nv.info,"",@"SHT_CUDA_INFO"
	.align	4


	//----- nvinfo : EIATTR_REGCOUNT
	.align		4
        /*0000*/ 	.byte	0x04, 0x2f
        /*0002*/ 	.short	(.L_1 - .L_0)
	.align		4
.L_0:
        /*0004*/ 	.word	index@(_Z4miniPiS_i)
        /*0008*/ 	.word	0x0000001b


	//----- nvinfo : EIATTR_FRAME_SIZE
	.align		4
.L_1:
        /*000c*/ 	.byte	0x04, 0x11
        /*000e*/ 	.short	(.L_3 - .L_2)
	.align		4
.L_2:
        /*0010*/ 	.word	index@(_Z4miniPiS_i)
        /*0014*/ 	.word	0x00000000


	//----- nvinfo : EIATTR_MIN_STACK_SIZE
	.align		4
.L_3:
        /*0018*/ 	.byte	0x04, 0x12
        /*001a*/ 	.short	(.L_5 - .L_4)
	.align		4
.L_4:
        /*001c*/ 	.word	index@(_Z4miniPiS_i)
        /*0020*/ 	.word	0x00000000
.L_5:


//--------------------- .nv.compat                --------------------------
	.section	.nv.compat,"",@"SHT_CUDA_COMPAT_INFO"
	.align	4
        /*0000*/ 	.byte	0x02, 0x09, 0x00, 0x00, 0x02, 0x02, 0x01, 0x00, 0x02, 0x05, 0x05, 0x00, 0x03, 0x07, 0x01, 0x01
        /*0010*/ 	.byte	0x02, 0x03, 0x00, 0x00, 0x02, 0x06, 0x01, 0x00, 0x04, 0x0b, 0x08, 0x00, 0x09, 0x00, 0x00, 0x00
        /*0020*/ 	.byte	0x00, 0x00, 0x00, 0x00


//--------------------- .nv.info._Z4miniPiS_i     --------------------------
	.section	.nv.info._Z4miniPiS_i,"",@"SHT_CUDA_INFO"
	.sectionflags	@""
	.align	4


	//----- nvinfo : EIATTR_CUDA_API_VERSION
	.align		4
        /*0000*/ 	.byte	0x04, 0x37
        /*0002*/ 	.short	(.L_7 - .L_6)
.L_6:
        /*0004*/ 	.word	0x00000082


	//----- nvinfo : EIATTR_KPARAM_INFO
	.align		4
.L_7:
        /*0008*/ 	.byte	0x04, 0x17
        /*000a*/ 	.short	(.L_9 - .L_8)
.L_8:
        /*000c*/ 	.word	0x00000000
        /*0010*/ 	.short	0x0002
        /*0012*/ 	.short	0x0010
        /*0014*/ 	.byte	0x00, 0xf0, 0x11, 0x00


	//----- nvinfo : EIATTR_KPARAM_INFO
	.align		4
.L_9:
        /*0018*/ 	.byte	0x04, 0x17
        /*001a*/ 	.short	(.L_11 - .L_10)
.L_10:
        /*001c*/ 	.word	0x00000000
        /*0020*/ 	.short	0x0001
        /*0022*/ 	.short	0x0008
        /*0024*/ 	.byte	0x00, 0xf5, 0x21, 0x00


	//----- nvinfo : EIATTR_KPARAM_INFO
	.align		4
.L_11:
        /*0028*/ 	.byte	0x04, 0x17
        /*002a*/ 	.short	(.L_13 - .L_12)
.L_12:
        /*002c*/ 	.word	0x00000000
        /*0030*/ 	.short	0x0000
        /*0032*/ 	.short	0x0000
        /*0034*/ 	.byte	0x00, 0xf5, 0x21, 0x00


	//----- nvinfo : EIATTR_SPARSE_MMA_MASK
	.align		4
.L_13:
        /*0038*/ 	.byte	0x03, 0x50
        /*003a*/ 	.short	0x0000


	//----- nvinfo : EIATTR_MAXREG_COUNT
	.align		4
        /*003c*/ 	.byte	0x03, 0x1b
        /*003e*/ 	.short	0x00ff


	//----- nvinfo : EIATTR_MERCURY_ISA_VERSION
	.align		4
        /*0040*/ 	.byte	0x03, 0x5f
        /*0042*/ 	.short	0x0101


	//----- nvinfo : EIATTR_VRC_CTA_INIT_COUNT
	.align		4
        /*0044*/ 	.byte	0x02, 0x4a
	.zero		1
	.zero		1


	//----- nvinfo : EIATTR_EXIT_INSTR_OFFSETS
	.align		4
        /*0048*/ 	.byte	0x04, 0x1c
        /*004a*/ 	.short	(.L_15 - .L_14)


	//   ....[0]....
.L_14:
        /*004c*/ 	.word	0x00000700


	//----- nvinfo : EIATTR_CRS_STACK_SIZE
	.align		4
.L_15:
        /*0050*/ 	.byte	0x04, 0x1e
        /*0052*/ 	.short	(.L_17 - .L_16)
.L_16:
        /*0054*/ 	.word	0x00000000


	//----- nvinfo : EIATTR_CBANK_PARAM_SIZE
	.align		4
.L_17:
        /*0058*/ 	.byte	0x03, 0x19
        /*005a*/ 	.short	0x0014


	//----- nvinfo : EIATTR_PARAM_CBANK
	.align		4
        /*005c*/ 	.byte	0x04, 0x0a
        /*005e*/ 	.short	(.L_19 - .L_18)
	.align		4
.L_18:
        /*0060*/ 	.word	index@(.nv.constant0._Z4miniPiS_i)
        /*0064*/ 	.short	0x0380
        /*0066*/ 	.short	0x0014


	//----- nvinfo : EIATTR_SW_WAR
	.align		4
.L_19:
        /*0068*/ 	.byte	0x04, 0x36
        /*006a*/ 	.short	(.L_21 - .L_20)
.L_20:
        /*006c*/ 	.word	0x00000008
.L_21:


//--------------------- .nv.callgraph             --------------------------
	.section	.nv.callgraph,"",@"SHT_CUDA_CALLGRAPH"
	.align	4
	.sectionentsize	8
	.align		4
        /*0000*/ 	.word	0x00000000
	.align		4
        /*0004*/ 	.word	0xffffffff
	.align		4
        /*0008*/ 	.word	0x00000000
	.align		4
        /*000c*/ 	.word	0xfffffffe
	.align		4
        /*0010*/ 	.word	0x00000000
	.align		4
        /*0014*/ 	.word	0xfffffffd
	.align		4
        /*0018*/ 	.word	0x00000000
	.align		4
        /*001c*/ 	.word	0xfffffffc


//--------------------- .text._Z4miniPiS_i        --------------------------
	.section	.text._Z4miniPiS_i,"ax",@progbits
	.align	128
        .global         _Z4miniPiS_i
        .type           _Z4miniPiS_i,@function
        .size           _Z4miniPiS_i,(.L_x_11 - _Z4miniPiS_i)
        .other          _Z4miniPiS_i,@"STO_CUDA_ENTRY STV_DEFAULT"
_Z4miniPiS_i:
.text._Z4miniPiS_i:
[----:B------:R-:W-:Y:S08]  /*0000*/  LDC R1, c[0x0][0x37c] ;  /* 0x0000df00ff017b82 */ /* 0x000ff00000000800 */
[----:B------:R-:W0:Y:S01]  /*0010*/  LDC R3, c[0x0][0x390] ;  /* 0x0000e400ff037b82 */ /* 0x000e220000000800 */
[----:B------:R-:W1:Y:S01]  /*0020*/  S2R R2, SR_TID.X ;  /* 0x0000000000027919 */ /* 0x000e620000002100 */
[----:B------:R-:W2:Y:S01]  /*0030*/  LDCU.64 UR6, c[0x0][0x358] ;  /* 0x00006b00ff0677ac */ /* 0x000ea20008000a00 */
[----:B------:R-:W-:Y:S01]  /*0040*/  IMAD.MOV.U32 R0, RZ, RZ, 0x7fffffff ;  /* 0x7fffffffff007424 */ /* 0x000fe200078e00ff */
[----:B0-----:R-:W-:-:S13]  /*0050*/  ISETP.GE.AND P0, PT, R3, 0x1, PT ;  /* 0x000000010300780c */ /* 0x001fda0003f06270 */
[----:B-12---:R-:W-:Y:S05]  /*0060*/  @!P0 BRA `(.L_x_0) ;  /* 0x0000000400988947 */ /* 0x006fea0003800000 */
[----:B------:R-:W-:Y:S01]  /*0070*/  VIADDMNMX R6, R2, 0x100, R3, PT ;  /* 0x0000010002067846 */ /* 0x000fe20003800103 */
[----:B------:R-:W-:Y:S01]  /*0080*/  BSSY.RECONVERGENT B0, `(.L_x_1) ;  /* 0x0000031000007945 */ /* 0x000fe20003800200 */
[----:B------:R-:W-:Y:S02]  /*0090*/  IMAD.MOV.U32 R0, RZ, RZ, 0x7fffffff ;  /* 0x7fffffffff007424 */ /* 0x000fe400078e00ff */
[C---:B------:R-:W-:Y:S01]  /*00a0*/  ISETP.GE.U32.AND P1, PT, R6.reuse, 0x10, PT ;  /* 0x000000100600780c */ /* 0x040fe20003f26070 */
[----:B------:R-:W-:Y:S01]  /*00b0*/  IMAD.MOV.U32 R3, RZ, RZ, RZ ;  /* 0x000000ffff037224 */ /* 0x000fe200078e00ff */
[----:B------:R-:W-:-:S04]  /*00c0*/  LOP3.LUT R22, R6, 0xf, RZ, 0xc0, !PT ;  /* 0x0000000f06167812 */ /* 0x000fc800078ec0ff */
[----:B------:R-:W-:-:S07]  /*00d0*/  ISETP.NE.AND P0, PT, R22, RZ, PT ;  /* 0x000000ff1600720c */ /* 0x000fce0003f05270 */
[----:B------:R-:W-:Y:S06]  /*00e0*/  @!P1 BRA `(.L_x_2) ;  /* 0x0000000000a89947 */ /* 0x000fec0003800000 */
[----:B------:R-:W0:Y:S01]  /*00f0*/  LDCU.64 UR4, c[0x0][0x380] ;  /* 0x00007000ff0477ac */ /* 0x000e220008000a00 */
[C---:B------:R-:W-:Y:S02]  /*0100*/  LOP3.LUT R0, R6.reuse, 0xffff, RZ, 0xc0, !PT ;  /* 0x0000ffff06007812 */ /* 0x040fe400078ec0ff */
[----:B------:R-:W-:Y:S02]  /*0110*/  LOP3.LUT R3, R6, 0x7f0, RZ, 0xc0, !PT ;  /* 0x000007f006037812 */ /* 0x000fe400078ec0ff */
[----:B------:R-:W-:-:S05]  /*0120*/  SHF.R.U32.HI R0, RZ, 0x4, R0 ;  /* 0x00000004ff007819 */ /* 0x000fca0000011600 */
[----:B------:R-:W-:-:S05]  /*0130*/  IMAD.SHL.U32 R0, R0, 0x10, RZ ;  /* 0x0000001000007824 */ /* 0x000fca00078e00ff */
[----:B------:R-:W-:Y:S01]  /*0140*/  LOP3.LUT R7, R0, 0x7f0, RZ, 0xe2, !PT ;  /* 0x000007f000077812 */ /* 0x000fe200078ee2ff */
[----:B------:R-:W-:Y:S01]  /*0150*/  IMAD.MOV.U32 R0, RZ, RZ, 0x7fffffff ;  /* 0x7fffffffff007424 */ /* 0x000fe200078e00ff */
[----:B0-----:R-:W-:-:S03]  /*0160*/  UIADD3 UR4, UP0, UPT, UR4, 0x20, URZ ;  /* 0x0000002004047890 */ /* 0x001fc6000ff1e0ff */
[----:B------:R-:W-:Y:S01]  /*0170*/  IMAD.MOV R7, RZ, RZ, -R7 ;  /* 0x000000ffff077224 */ /* 0x000fe200078e0a07 */
[----:B------:R-:W-:Y:S02]  /*0180*/  UIADD3.X UR5, UPT, UPT, URZ, UR5, URZ, UP0, !UPT ;  /* 0x00000005ff057290 */ /* 0x000fe400087fe4ff */
[----:B------:R-:W-:-:S04]  /*0190*/  IMAD.U32 R13, RZ, RZ, UR4 ;  /* 0x00000004ff0d7e24 */ /* 0x000fc8000f8e00ff */
[----:B------:R-:W-:-:S07]  /*01a0*/  IMAD.U32 R5, RZ, RZ, UR5 ;  /* 0x00000005ff057e24 */ /* 0x000fce000f8e00ff */
.L_x_3:
[----:B------:R-:W-:-:S05]  /*01b0*/  IMAD.MOV.U32 R4, RZ, RZ, R13 ;  /* 0x000000ffff047224 */ /* 0x000fca00078e000d */
[----:B------:R-:W2:Y:S04]  /*01c0*/  LDG.E R13, desc[UR6][R4.64+-0x20] ;  /* 0xffffe006040d7981 */ /* 0x000ea8000c1e1900 */
[----:B------:R-:W2:Y:S04]  /*01d0*/  LDG.E R12, desc[UR6][R4.64+-0x1c] ;  /* 0xffffe406040c7981 */ /* 0x000ea8000c1e1900 */
[----:B------:R-:W3:Y:S04]  /*01e0*/  LDG.E R15, desc[UR6][R4.64+-0x18] ;  /* 0xffffe806040f7981 */ /* 0x000ee8000c1e1900 */
[----:B------:R-:W3:Y:S04]  /*01f0*/  LDG.E R14, desc[UR6][R4.64+-0x14] ;  /* 0xffffec06040e7981 */ /* 0x000ee8000c1e1900 */
[----:B------:R-:W4:Y:S04]  /*0200*/  LDG.E R17, desc[UR6][R4.64+-0x10] ;  /* 0xfffff00604117981 */ /* 0x000f28000c1e1900 */
[----:B------:R-:W4:Y:S04]  /*0210*/  LDG.E R16, desc[UR6][R4.64+-0xc] ;  /* 0xfffff40604107981 */ /* 0x000f28000c1e1900 */
[----:B------:R-:W5:Y:S04]  /*0220*/  LDG.E R19, desc[UR6][R4.64+-0x8] ;  /* 0xfffff80604137981 */ /* 0x000f68000c1e1900 */
        /* <DEDUP_REMOVED lines=8> */
[----:B------:R0:W5:Y:S01]  /*02b0*/  LDG.E R9, desc[UR6][R4.64+0x1c] ;  /* 0x00001c0604097981 */ /* 0x000162000c1e1900 */
[----:B------:R-:W-:-:S05]  /*02c0*/  VIADD R7, R7, 0x10 ;  /* 0x0000001007077836 */ /* 0x000fca0000000000 */
[----:B------:R-:W-:Y:S02]  /*02d0*/  ISETP.NE.AND P1, PT, R7, RZ, PT ;  /* 0x000000ff0700720c */ /* 0x000fe40003f25270 */
[----:B--2---:R-:W-:Y:S02]  /*02e0*/  VIMNMX3 R12, R0, R13, R12, PT ;  /* 0x0000000d000c720f */ /* 0x004fe4000380010c */
[----:B------:R-:W-:-:S05]  /*02f0*/  IADD3 R13, P2, PT, R4, 0x40, RZ ;  /* 0x00000040040d7810 */ /* 0x000fca0007f5e0ff */
[----:B0-----:R-:W-:Y:S01]  /*0300*/  IMAD.X R5, RZ, RZ, R5, P2 ;  /* 0x000000ffff057224 */ /* 0x001fe200010e0605 */
[----:B---3--:R-:W-:-:S04]  /*0310*/  VIMNMX3 R12, R12, R15, R14, PT ;  /* 0x0000000f0c0c720f */ /* 0x008fc8000380010e */
[----:B----4-:R-:W-:-:S04]  /*0320*/  VIMNMX3 R12, R12, R17, R16, PT ;  /* 0x000000110c0c720f */ /* 0x010fc80003800110 */
[----:B-----5:R-:W-:-:S04]  /*0330*/  VIMNMX3 R12, R12, R19, R18, PT ;  /* 0x000000130c0c720f */ /* 0x020fc80003800112 */
[----:B------:R-:W-:-:S04]  /*0340*/  VIMNMX3 R12, R12, R21, R20, PT ;  /* 0x000000150c0c720f */ /* 0x000fc80003800114 */
[----:B------:R-:W-:-:S04]  /*0350*/  VIMNMX3 R12, R12, R23, R24, PT ;  /* 0x000000170c0c720f */ /* 0x000fc80003800118 */
[----:B------:R-:W-:-:S04]  /*0360*/  VIMNMX3 R8, R12, R11, R8, PT ;  /* 0x0000000b0c08720f */ /* 0x000fc80003800108 */
[----:B------:R-:W-:Y:S01]  /*0370*/  VIMNMX3 R0, R8, R10, R9, PT ;  /* 0x0000000a0800720f */ /* 0x000fe20003800109 */
[----:B------:R-:W-:Y:S06]  /*0380*/  @P1 BRA `(.L_x_3) ;  /* 0xfffffffc00881947 */ /* 0x000fec000383ffff */
.L_x_2:
[----:B------:R-:W-:Y:S05]  /*0390*/  BSYNC.RECONVERGENT B0 ;  /* 0x0000000000007941 */ /* 0x000fea0003800200 */
.L_x_1:
[----:B------:R-:W-:Y:S04]  /*03a0*/  BSSY.RECONVERGENT B0, `(.L_x_0) ;  /* 0x0000032000007945 */ /* 0x000fe80003800200 */
[----:B------:R-:W-:Y:S05]  /*03b0*/  @!P0 BRA `(.L_x_4) ;  /* 0x0000000000c08947 */ /* 0x000fea0003800000 */
[----:B------:R-:W-:Y:S01]  /*03c0*/  ISETP.GE.U32.AND P0, PT, R22, 0x8, PT ;  /* 0x000000081600780c */ /* 0x000fe20003f06070 */
[----:B------:R-:W-:Y:S01]  /*03d0*/  BSSY.RECONVERGENT B1, `(.L_x_5) ;  /* 0x0000013000017945 */ /* 0x000fe20003800200 */
[----:B------:R-:W-:-:S04]  /*03e0*/  LOP3.LUT R15, R6, 0x7, RZ, 0xc0, !PT ;  /* 0x00000007060f7812 */ /* 0x000fc800078ec0ff */
[----:B------:R-:W-:-:S07]  /*03f0*/  ISETP.NE.AND P1, PT, R15, RZ, PT ;  /* 0x000000ff0f00720c */ /* 0x000fce0003f25270 */
[----:B------:R-:W-:Y:S06]  /*0400*/  @!P0 BRA `(.L_x_6) ;  /* 0x00000000003c8947 */ /* 0x000fec0003800000 */
[----:B------:R-:W0:Y:S02]  /*0410*/  LDC.64 R4, c[0x0][0x380] ;  /* 0x0000e000ff047b82 */ /* 0x000e240000000a00 */
[----:B0-----:R-:W-:-:S05]  /*0420*/  IMAD.WIDE.U32 R4, R3, 0x4, R4 ;  /* 0x0000000403047825 */ /* 0x001fca00078e0004 */
[----:B------:R-:W2:Y:S04]  /*0430*/  LDG.E R7, desc[UR6][R4.64] ;  /* 0x0000000604077981 */ /* 0x000ea8000c1e1900 */
[----:B------:R-:W2:Y:S04]  /*0440*/  LDG.E R8, desc[UR6][R4.64+0x4] ;  /* 0x0000040604087981 */ /* 0x000ea8000c1e1900 */
[----:B------:R-:W3:Y:S04]  /*0450*/  LDG.E R10, desc[UR6][R4.64+0x8] ;  /* 0x00000806040a7981 */ /* 0x000ee8000c1e1900 */
[----:B------:R-:W3:Y:S04]  /*0460*/  LDG.E R9, desc[UR6][R4.64+0xc] ;  /* 0x00000c0604097981 */ /* 0x000ee8000c1e1900 */
[----:B------:R-:W4:Y:S04]  /*0470*/  LDG.E R12, desc[UR6][R4.64+0x10] ;  /* 0x00001006040c7981 */ /* 0x000f28000c1e1900 */
[----:B------:R-:W4:Y:S04]  /*0480*/  LDG.E R11, desc[UR6][R4.64+0x14] ;  /* 0x00001406040b7981 */ /* 0x000f28000c1e1900 */
[----:B------:R-:W5:Y:S04]  /*0490*/  LDG.E R14, desc[UR6][R4.64+0x18] ;  /* 0x00001806040e7981 */ /* 0x000f68000c1e1900 */
[----:B------:R-:W5:Y:S01]  /*04a0*/  LDG.E R13, desc[UR6][R4.64+0x1c] ;  /* 0x00001c06040d7981 */ /* 0x000f62000c1e1900 */
[----:B------:R-:W-:Y:S01]  /*04b0*/  VIADD R3, R3, 0x8 ;  /* 0x0000000803037836 */ /* 0x000fe20000000000 */
[----:B--2---:R-:W-:-:S04]  /*04c0*/  VIMNMX3 R7, R0, R7, R8, PT ;  /* 0x000000070007720f */ /* 0x004fc80003800108 */
[----:B---3--:R-:W-:-:S04]  /*04d0*/  VIMNMX3 R7, R7, R10, R9, PT ;  /* 0x0000000a0707720f */ /* 0x008fc80003800109 */
[----:B----4-:R-:W-:-:S04]  /*04e0*/  VIMNMX3 R7, R7, R12, R11, PT ;  /* 0x0000000c0707720f */ /* 0x010fc8000380010b */
[----:B-----5:R-:W-:-:S07]  /*04f0*/  VIMNMX3 R0, R7, R14, R13, PT ;  /* 0x0000000e0700720f */ /* 0x020fce000380010d */
.L_x_6:
[----:B------:R-:W-:Y:S05]  /*0500*/  BSYNC.RECONVERGENT B1 ;  /* 0x0000000000017941 */ /* 0x000fea0003800200 */
.L_x_5:
        /* <DEDUP_REMOVED lines=11> */
[----:B------:R-:W3:Y:S01]  /*05c0*/  LDG.E R10, desc[UR6][R4.64+0xc] ;  /* 0x00000c06040a7981 */ /* 0x000ee2000c1e1900 */
[----:B------:R-:W-:Y:S01]  /*05d0*/  VIADD R3, R3, 0x4 ;  /* 0x0000000403037836 */ /* 0x000fe20000000000 */
[----:B--2---:R-:W-:-:S04]  /*05e0*/  VIMNMX3 R0, R0, R7, R8, PT ;  /* 0x000000070000720f */ /* 0x004fc80003800108 */
[----:B---3--:R-:W-:-:S07]  /*05f0*/  VIMNMX3 R0, R0, R9, R10, PT ;  /* 0x000000090000720f */ /* 0x008fce000380010a */
.L_x_8:
[----:B------:R-:W-:Y:S05]  /*0600*/  BSYNC.RECONVERGENT B1 ;  /* 0x0000000000017941 */ /* 0x000fea0003800200 */
.L_x_7:
[----:B------:R-:W-:Y:S05]  /*0610*/  @!P1 BRA `(.L_x_4) ;  /* 0x0000000000289947 */ /* 0x000fea0003800000 */
[----:B------:R-:W0:Y:S01]  /*0620*/  LDC.64 R4, c[0x0][0x380] ;  /* 0x0000e000ff047b82 */ /* 0x000e220000000a00 */
[----:B------:R-:W-:Y:S02]  /*0630*/  IMAD.MOV R6, RZ, RZ, -R6 ;  /* 0x000000ffff067224 */ /* 0x000fe400078e0a06 */
[----:B0-----:R-:W-:-:S07]  /*0640*/  IMAD.WIDE.U32 R4, R3, 0x4, R4 ;  /* 0x0000000403047825 */ /* 0x001fce00078e0004 */
.L_x_9:
[----:B------:R0:W2:Y:S01]  /*0650*/  LDG.E R3, desc[UR6][R4.64] ;  /* 0x0000000604037981 */ /* 0x0000a2000c1e1900 */
[----:B------:R-:W-:-:S05]  /*0660*/  VIADD R6, R6, 0x1 ;  /* 0x0000000106067836 */ /* 0x000fca0000000000 */
[----:B------:R-:W-:Y:S02]  /*0670*/  ISETP.NE.AND P0, PT, R6, RZ, PT ;  /* 0x000000ff0600720c */ /* 0x000fe40003f05270 */
[----:B0-----:R-:W-:-:S05]  /*0680*/  IADD3 R4, P1, PT, R4, 0x4, RZ ;  /* 0x0000000404047810 */ /* 0x001fca0007f3e0ff */
[----:B------:R-:W-:Y:S01]  /*0690*/  IMAD.X R5, RZ, RZ, R5, P1 ;  /* 0x000000ffff057224 */ /* 0x000fe200008e0605 */
[----:B--2---:R-:W-:-:S05]  /*06a0*/  VIMNMX R0, PT, PT, R3, R0, PT ;  /* 0x0000000003007248 */ /* 0x004fca0003fe0100 */
[----:B------:R-:W-:Y:S05]  /*06b0*/  @P0 BRA `(.L_x_9) ;  /* 0xfffffffc00e40947 */ /* 0x000fea000383ffff */
.L_x_4:
[----:B------:R-:W-:Y:S05]  /*06c0*/  BSYNC.RECONVERGENT B0 ;  /* 0x0000000000007941 */ /* 0x000fea0003800200 */
.L_x_0:
[----:B------:R-:W0:Y:S02]  /*06d0*/  LDC.64 R4, c[0x0][0x388] ;  /* 0x0000e200ff047b82 */ /* 0x000e240000000a00 */
[----:B0-----:R-:W-:-:S05]  /*06e0*/  IMAD.WIDE.U32 R2, R2, 0x4, R4 ;  /* 0x0000000402027825 */ /* 0x001fca00078e0004 */
[----:B------:R-:W-:Y:S01]  /*06f0*/  STG.E desc[UR6][R2.64], R0 ;  /* 0x0000000002007986 */ /* 0x000fe2000c101906 */
[----:B------:R-:W-:Y:S05]  /*0700*/  EXIT ;  /* 0x000000000000794d */ /* 0x000fea0003800000 */
.L_x_10:
[----:B------:R-:W-:-:S00]  /*0710*/  BRA `(.L_x_10) ;  /* 0xfffffffc00fc7947 */ /* 0x000fc0000383ffff */
[----:B------:R-:W-:-:S00]  /*0720*/  NOP ;  /* 0x0000000000007918 */ /* 0x000fc00000000000 */
        /* <DEDUP_REMOVED lines=13> */
.L_x_11:


//--------------------- .nv.shared.reserved.0     --------------------------
	.section	.nv.shared.reserved.0,"aw",@nobits
	.weak		__nv_reservedSMEM_offset_0_alias
	.size		__nv_reservedSMEM_offset_0_alias, 0, 64
	.other		__nv_reservedSMEM_offset_0_alias,@"STO_CUDA_RESERVED_SHARED STV_DEFAULT"
__nv_reservedSMEM_offset_0_alias:
	.zero		0
	.zero		64


//--------------------- .nv.constant0._Z4miniPiS_i --------------------------
	.section	.nv.constant0._Z4miniPiS_i,"a",@progbits
	.sectionflags	@""
	.align	4
.nv.constant0._Z4miniPiS_i:
	.zero		916


//--------------------- SYMBOLS --------------------------

	.type		.nv.reservedSmem.offset0,@object
	.size		.nv.reservedSmem.offset0,0x4
